	.headerflags	@"EF_CUDA_TEXMODE_UNIFIED EF_CUDA_64BIT_ADDRESS EF_CUDA_ACCELERATORS EF_CUDA_SM90 EF_CUDA_VIRTUAL_SM(EF_CUDA_SM90)"
	.elftype	@"ET_EXEC"


//--------------------- .nv.info                  --------------------------
	.section	.nv.info,"",@"SHT_CUDA_INFO"
	.align	4


	//----- nvinfo : EIATTR_REGCOUNT
	.align		4
        /*0000*/ 	.byte	0x04, 0x2f
        /*0002*/ 	.short	(.L_1 - .L_0)
	.align		4
.L_0:
        /*0004*/ 	.word	index@(triton_poi_fused_clone_4)
        /*0008*/ 	.word	0x0000000e


	//----- nvinfo : EIATTR_MIN_STACK_SIZE
	.align		4
.L_1:
        /*000c*/ 	.byte	0x04, 0x12
        /*000e*/ 	.short	(.L_3 - .L_2)
	.align		4
.L_2:
        /*0010*/ 	.word	index@(triton_poi_fused_clone_4)
        /*0014*/ 	.word	0x00000000


	//----- nvinfo : EIATTR_FRAME_SIZE
	.align		4
.L_3:
        /*0018*/ 	.byte	0x04, 0x11
        /*001a*/ 	.short	(.L_5 - .L_4)
	.align		4
.L_4:
        /*001c*/ 	.word	index@(triton_poi_fused_clone_4)
        /*0020*/ 	.word	0x00000000


	//----- nvinfo : EIATTR_MIN_STACK_SIZE
	.align		4
.L_5:
        /*0024*/ 	.byte	0x04, 0x12
        /*0026*/ 	.short	(.L_7 - .L_6)
	.align		4
.L_6:
        /*0028*/ 	.word	index@(triton_poi_fused_clone_4)
        /*002c*/ 	.word	0x00000000
.L_7:


//--------------------- .nv.info.triton_poi_fused_clone_4 --------------------------
	.section	.nv.info.triton_poi_fused_clone_4,"",@"SHT_CUDA_INFO"
	.sectionflags	@""
	.align	4


	//----- nvinfo : EIATTR_CUDA_API_VERSION
	.align		4
        /*0000*/ 	.byte	0x04, 0x37
        /*0002*/ 	.short	(.L_9 - .L_8)
.L_8:
        /*0004*/ 	.word	0x0000007c


	//----- nvinfo : EIATTR_KPARAM_INFO
	.align		4
.L_9:
        /*0008*/ 	.byte	0x04, 0x17
        /*000a*/ 	.short	(.L_11 - .L_10)
.L_10:
        /*000c*/ 	.word	0x00000000
        /*0010*/ 	.short	0x0003
        /*0012*/ 	.short	0x0014
        /*0014*/ 	.byte	0x00, 0xf0, 0x11, 0x00


	//----- nvinfo : EIATTR_KPARAM_INFO
	.align		4
.L_11:
        /*0018*/ 	.byte	0x04, 0x17
        /*001a*/ 	.short	(.L_13 - .L_12)
.L_12:
        /*001c*/ 	.word	0x00000000
        /*0020*/ 	.short	0x0002
        /*0022*/ 	.short	0x0010
        /*0024*/ 	.byte	0x00, 0xf0, 0x11, 0x00


	//----- nvinfo : EIATTR_KPARAM_INFO
	.align		4
.L_13:
        /*0028*/ 	.byte	0x04, 0x17
        /*002a*/ 	.short	(.L_15 - .L_14)
.L_14:
        /*002c*/ 	.word	0x00000000
        /*0030*/ 	.short	0x0001
        /*0032*/ 	.short	0x0008
        /*0034*/ 	.byte	0x00, 0xf4, 0x21, 0x00


	//----- nvinfo : EIATTR_KPARAM_INFO
	.align		4
.L_15:
        /*0038*/ 	.byte	0x04, 0x17
        /*003a*/ 	.short	(.L_17 - .L_16)
.L_16:
        /*003c*/ 	.word	0x00000000
        /*0040*/ 	.short	0x0000
        /*0042*/ 	.short	0x0000
        /*0044*/ 	.byte	0x00, 0xf4, 0x21, 0x00


	//----- nvinfo : EIATTR_SPARSE_MMA_MASK
	.align		4
.L_17:
        /*0048*/ 	.byte	0x03, 0x50
        /*004a*/ 	.short	0x0000


	//----- nvinfo : EIATTR_MAXREG_COUNT
	.align		4
        /*004c*/ 	.byte	0x03, 0x1b
        /*004e*/ 	.short	0x00ff


	//----- nvinfo : EIATTR_EXIT_INSTR_OFFSETS
	.align		4
        /*0050*/ 	.byte	0x04, 0x1c
        /*0052*/ 	.short	(.L_19 - .L_18)


	//   ....[0]....
.L_18:
        /*0054*/ 	.word	0x00000320


	//   ....[1]....
        /*0058*/ 	.word	0x00000390


	//----- nvinfo : EIATTR_REQNTID
	.align		4
.L_19:
        /*005c*/ 	.byte	0x04, 0x10
        /*005e*/ 	.short	(.L_21 - .L_20)
.L_20:
        /*0060*/ 	.word	0x00000080
        /*0064*/ 	.word	0x00000001
        /*0068*/ 	.word	0x00000001


	//----- nvinfo : EIATTR_CBANK_PARAM_SIZE
	.align		4
.L_21:
        /*006c*/ 	.byte	0x03, 0x19
        /*006e*/ 	.short	0x0018


	//----- nvinfo : EIATTR_PARAM_CBANK
	.align		4
        /*0070*/ 	.byte	0x04, 0x0a
        /*0072*/ 	.short	(.L_23 - .L_22)
	.align		4
.L_22:
        /*0074*/ 	.word	index@(.nv.constant0.triton_poi_fused_clone_4)
        /*0078*/ 	.short	0x0210
        /*007a*/ 	.short	0x0018


	//----- nvinfo : EIATTR_SW_WAR
	.align		4
.L_23:
        /*007c*/ 	.byte	0x04, 0x36
        /*007e*/ 	.short	(.L_25 - .L_24)
.L_24:
        /*0080*/ 	.word	0x00000008
.L_25:


//--------------------- .nv.callgraph             --------------------------
	.section	.nv.callgraph,"",@"SHT_CUDA_CALLGRAPH"
	.align	4
	.sectionentsize	8
	.align		4
        /*0000*/ 	.word	0x00000000
	.align		4
        /*0004*/ 	.word	0xffffffff
	.align		4
        /*0008*/ 	.word	0x00000000
	.align		4
        /*000c*/ 	.word	0xfffffffe
	.align		4
        /*0010*/ 	.word	0x00000000
	.align		4
        /*0014*/ 	.word	0xfffffffd
	.align		4
        /*0018*/ 	.word	0x00000000
	.align		4
        /*001c*/ 	.word	0xfffffffc


//--------------------- .text.triton_poi_fused_clone_4 --------------------------
	.section	.text.triton_poi_fused_clone_4,"ax",@progbits
	.sectionflags	@"SHF_BARRIERS=1"
	.align	128
        .global         triton_poi_fused_clone_4
        .type           triton_poi_fused_clone_4,@function
        .size           triton_poi_fused_clone_4,(.L_x_1 - triton_poi_fused_clone_4)
        .other          triton_poi_fused_clone_4,@"STO_CUDA_ENTRY STV_DEFAULT"
triton_poi_fused_clone_4:
.text.triton_poi_fused_clone_4:
[----:B------:R-:W0:Y:S02]  /*0000*/  LDC R1, c[0x0][0x28] ;  /* 0x00000a00ff017b82 */ /* 0x000e240000000800 */
[----:B------:R-:W1:Y:S01]  /*0010*/  S2R R10, SR_TID.X ;  /* 0x00000000000a7919 */ /* 0x000e620000002100 */
[----:B------:R-:W2:Y:S01]  /*0020*/  S2UR UR4, SR_CTAID.Y ;  /* 0x00000000000479c3 */ /* 0x000ea20000002600 */
[----:B------:R-:W-:-:S07]  /*0030*/  ULDC.64 UR8, c[0x0][0x208] ;  /* 0x0000820000087ab9 */ /* 0x000fce0000000a00 */
[----:B------:R-:W3:Y:S08]  /*0040*/  S2UR UR5, SR_CTAID.X ;  /* 0x00000000000579c3 */ /* 0x000ef00000002500 */
[----:B------:R-:W4:Y:S01]  /*0050*/  LDC.64 R2, c[0x0][0x210] ;  /* 0x00008400ff027b82 */ /* 0x000f220000000a00 */
[----:B--2---:R-:W-:Y:S01]  /*0060*/  USHF.L.U32 UR4, UR4, 0x4, URZ ;  /* 0x0000000404047899 */ /* 0x004fe2000800063f */
[----:B-1----:R-:W-:Y:S01]  /*0070*/  IMAD.SHL.U32 R0, R10, 0x2, RZ ;  /* 0x000000020a007824 */ /* 0x002fe200078e00ff */
[----:B------:R-:W-:Y:S01]  /*0080*/  SHF.R.U32.HI R6, RZ, 0x3, R10 ;  /* 0x00000003ff067819 */ /* 0x000fe2000001160a */
[----:B---3--:R-:W-:-:S03]  /*0090*/  USHF.L.U32 UR5, UR5, 0x4, URZ ;  /* 0x0000000405057899 */ /* 0x008fc6000800063f */
[----:B------:R-:W-:Y:S02]  /*00a0*/  LOP3.LUT R0, R0, 0xe, RZ, 0xc0, !PT ;  /* 0x0000000e00007812 */ /* 0x000fe400078ec0ff */
[----:B------:R-:W-:Y:S02]  /*00b0*/  SGXT.U32 R6, R6, 0x4 ;  /* 0x000000040606781a */ /* 0x000fe40000000000 */
[----:B------:R-:W-:-:S04]  /*00c0*/  LOP3.LUT R4, R0, UR4, RZ, 0xfc, !PT ;  /* 0x0000000400047c12 */ /* 0x000fc8000f8efcff */
[----:B------:R-:W-:-:S04]  /*00d0*/  SHF.R.S32.HI R5, RZ, 0x1f, R4 ;  /* 0x0000001fff057819 */ /* 0x000fc80000011404 */
[----:B------:R-:W-:Y:S02]  /*00e0*/  LEA.HI R7, R5, R4, RZ, 0x2 ;  /* 0x0000000405077211 */ /* 0x000fe400078f10ff */
[----:B------:R-:W-:Y:S02]  /*00f0*/  LOP3.LUT R5, R6, UR5, RZ, 0xfc, !PT ;  /* 0x0000000506057c12 */ /* 0x000fe4000f8efcff */
[C---:B------:R-:W-:Y:S01]  /*0100*/  LOP3.LUT R9, R7.reuse, 0xfffffffc, RZ, 0xc0, !PT ;  /* 0xfffffffc07097812 */ /* 0x040fe200078ec0ff */
[----:B------:R-:W-:-:S04]  /*0110*/  IMAD.SHL.U32 R7, R7, 0x10, RZ ;  /* 0x0000001007077824 */ /* 0x000fc800078e00ff */
[C---:B------:R-:W-:Y:S01]  /*0120*/  IMAD.IADD R8, R4.reuse, 0x1, -R9 ;  /* 0x0000000104087824 */ /* 0x040fe200078e0a09 */
[----:B------:R-:W-:Y:S02]  /*0130*/  VIMNMX R4, R4, R5, !PT ;  /* 0x0000000504047248 */ /* 0x000fe40007fe0100 */
[----:B------:R-:W-:Y:S01]  /*0140*/  LOP3.LUT R7, R7, 0xffffffc0, RZ, 0xc0, !PT ;  /* 0xffffffc007077812 */ /* 0x000fe200078ec0ff */
[----:B------:R-:W-:Y:S01]  /*0150*/  IMAD R8, R5, 0x4, R8 ;  /* 0x0000000405087824 */ /* 0x000fe200078e0208 */
[----:B------:R-:W-:Y:S02]  /*0160*/  ISETP.GE.AND P0, PT, R4, 0x10, PT ;  /* 0x000000100400780c */ /* 0x000fe40003f06270 */
[----:B------:R-:W-:Y:S01]  /*0170*/  CS2R R4, SRZ ;  /* 0x0000000000047805 */ /* 0x000fe2000001ff00 */
[----:B------:R-:W-:-:S04]  /*0180*/  IMAD.IADD R7, R8, 0x1, R7 ;  /* 0x0000000108077824 */ /* 0x000fc800078e0207 */
[----:B----4-:R-:W-:-:S06]  /*0190*/  IMAD.WIDE R2, R7, 0x4, R2 ;  /* 0x0000000407027825 */ /* 0x010fcc00078e0202 */
[----:B------:R1:W2:Y:S01]  /*01a0*/  @!P0 LDG.E.64 R4, desc[UR8][R2.64] ;  /* 0x0000000802048981 */ /* 0x0002a2000c1e1b00 */
[----:B------:R-:W3:Y:S01]  /*01b0*/  S2UR UR6, SR_CgaCtaId ;  /* 0x00000000000679c3 */ /* 0x000ee20000008800 */
[----:B------:R-:W-:Y:S01]  /*01c0*/  IMAD.SHL.U32 R9, R10, 0x20, RZ ;  /* 0x000000200a097824 */ /* 0x000fe200078e00ff */
[----:B------:R-:W-:Y:S02]  /*01d0*/  LOP3.LUT R7, R0, UR5, RZ, 0xfc, !PT ;  /* 0x0000000500077c12 */ /* 0x000fe4000f8efcff */
[----:B------:R-:W-:Y:S01]  /*01e0*/  LOP3.LUT R0, R6, UR4, RZ, 0xfc, !PT ;  /* 0x0000000406007c12 */ /* 0x000fe2000f8efcff */
[----:B------:R-:W-:Y:S01]  /*01f0*/  UMOV UR4, 0x400 ;  /* 0x0000040000047882 */ /* 0x000fe20000000000 */
[----:B------:R-:W-:Y:S02]  /*0200*/  LOP3.LUT R9, R9, 0xe0, RZ, 0xc0, !PT ;  /* 0x000000e009097812 */ /* 0x000fe400078ec0ff */
[----:B------:R-:W-:Y:S02]  /*0210*/  VIMNMX R8, R0, R7, !PT ;  /* 0x0000000700087248 */ /* 0x000fe40007fe0100 */
[----:B-1----:R-:W-:-:S02]  /*0220*/  LOP3.LUT R2, R9, 0x10, RZ, 0xfc, !PT ;  /* 0x0000001009027812 */ /* 0x002fc400078efcff */
[----:B------:R-:W-:Y:S02]  /*0230*/  LOP3.LUT R6, R9, R6, RZ, 0xfc, !PT ;  /* 0x0000000609067212 */ /* 0x000fe400078efcff */
[----:B------:R-:W-:Y:S02]  /*0240*/  ISETP.GE.AND P0, PT, R8, 0x10, PT ;  /* 0x000000100800780c */ /* 0x000fe40003f06270 */
[----:B------:R-:W-:Y:S01]  /*0250*/  SHF.R.U32.HI R8, RZ, 0x1, R10 ;  /* 0x00000001ff087819 */ /* 0x000fe2000001160a */
[----:B------:R-:W-:-:S03]  /*0260*/  IMAD.SHL.U32 R10, R10, 0x8, RZ ;  /* 0x000000080a0a7824 */ /* 0x000fc600078e00ff */
[----:B------:R-:W-:Y:S02]  /*0270*/  LOP3.LUT R8, R8, 0x3c, RZ, 0xc0, !PT ;  /* 0x0000003c08087812 */ /* 0x000fe400078ec0ff */
[----:B------:R-:W-:Y:S01]  /*0280*/  LOP3.LUT R11, R10, 0x3f8, RZ, 0xc0, !PT ;  /* 0x000003f80a0b7812 */ /* 0x000fe200078ec0ff */
[----:B---3--:R-:W-:-:S06]  /*0290*/  UPRMT UR4, UR6, 0x654, UR4 ;  /* 0x0000065406047896 */ /* 0x008fcc0008000004 */
[----:B------:R-:W-:Y:S02]  /*02a0*/  LEA.HI R9, R9, UR4, RZ, 0x1e ;  /* 0x0000000409097c11 */ /* 0x000fe4000f8ff0ff */
[----:B------:R-:W-:Y:S02]  /*02b0*/  LEA.HI R3, R2, UR4, RZ, 0x1e ;  /* 0x0000000402037c11 */ /* 0x000fe4000f8ff0ff */
[----:B------:R-:W-:Y:S01]  /*02c0*/  IADD3 R8, R11, UR4, R8 ;  /* 0x000000040b087c10 */ /* 0x000fe2000fffe008 */
[C---:B------:R-:W-:Y:S02]  /*02d0*/  IMAD R9, R6.reuse, 0x4, R9 ;  /* 0x0000000406097824 */ /* 0x040fe400078e0209 */
[----:B------:R-:W-:-:S03]  /*02e0*/  IMAD R6, R6, 0x4, R3 ;  /* 0x0000000406067824 */ /* 0x000fc600078e0203 */
[----:B--2---:R1:W-:Y:S04]  /*02f0*/  STS [R9], R4 ;  /* 0x0000000409007388 */ /* 0x0043e80000000800 */
[----:B------:R1:W-:Y:S01]  /*0300*/  STS [R6+0x40], R5 ;  /* 0x0000400506007388 */ /* 0x0003e20000000800 */
[----:B------:R-:W-:Y:S06]  /*0310*/  BAR.SYNC.DEFER_BLOCKING 0x0 ;  /* 0x0000000000007b1d */ /* 0x000fec0000010000 */
[----:B-1----:R-:W-:Y:S05]  /*0320*/  @P0 EXIT ;  /* 0x000000000000094d */ /* 0x002fea0003800000 */
[----:B------:R-:W-:Y:S01]  /*0330*/  LDS R4, [R8] ;  /* 0x0000000008047984 */ /* 0x000fe20000000800 */
[----:B------:R-:W0:Y:S01]  /*0340*/  LDC.64 R2, c[0x0][0x218] ;  /* 0x00008600ff027b82 */ /* 0x000e220000000a00 */
[----:B------:R-:W-:Y:S02]  /*0350*/  IMAD R7, R0, 0x10, R7 ;  /* 0x0000001000077824 */ /* 0x000fe400078e0207 */
[----:B------:R-:W1:Y:S02]  /*0360*/  LDS R5, [R8+0x4] ;  /* 0x0000040008057984 */ /* 0x000e640000000800 */
[----:B0-----:R-:W-:-:S05]  /*0370*/  IMAD.WIDE R2, R7, 0x4, R2 ;  /* 0x0000000407027825 */ /* 0x001fca00078e0202 */
[----:B-1----:R-:W-:Y:S01]  /*0380*/  STG.E.64 desc[UR8][R2.64], R4 ;  /* 0x0000000402007986 */ /* 0x002fe2000c101b08 */
[----:B------:R-:W-:Y:S05]  /*0390*/  EXIT ;  /* 0x000000000000794d */ /* 0x000fea0003800000 */
.L_x_0:
[----:B------:R-:W-:-:S00]  /*03a0*/  BRA `(.L_x_0) ;  /* 0xfffffffc00fc7947 */ /* 0x000fc0000383ffff */
[----:B------:R-:W-:-:S00]  /*03b0*/  NOP ;  /* 0x0000000000007918 */ /* 0x000fc00000000000 */
        /* <DEDUP_REMOVED lines=12> */
.L_x_1:


//--------------------- .nv.shared.triton_poi_fused_clone_4 --------------------------
	.section	.nv.shared.triton_poi_fused_clone_4,"aw",@nobits
	.sectionflags	@""
	.align	16
	.zero		1024


//--------------------- .nv.constant0.triton_poi_fused_clone_4 --------------------------
	.section	.nv.constant0.triton_poi_fused_clone_4,"a",@progbits
	.sectionflags	@""
	.align	4
.nv.constant0.triton_poi_fused_clone_4:
	.zero		552
